//
// Generated by NVIDIA NVVM Compiler
//
// Compiler Build ID: CL-36424714
// Cuda compilation tools, release 13.0, V13.0.88
// Based on NVVM 20.0.0
//

.version 9.0
.target sm_100
.address_size 64

	// .globl	_Z15tip5_mine_batchPKmS0_S0_mmjPmPjS1_

.visible .entry _Z15tip5_mine_batchPKmS0_S0_mmjPmPjS1_(
	.param .u64 .ptr .align 1 _Z15tip5_mine_batchPKmS0_S0_mmjPmPjS1__param_0,
	.param .u64 .ptr .align 1 _Z15tip5_mine_batchPKmS0_S0_mmjPmPjS1__param_1,
	.param .u64 .ptr .align 1 _Z15tip5_mine_batchPKmS0_S0_mmjPmPjS1__param_2,
	.param .u64 _Z15tip5_mine_batchPKmS0_S0_mmjPmPjS1__param_3,
	.param .u64 _Z15tip5_mine_batchPKmS0_S0_mmjPmPjS1__param_4,
	.param .u32 _Z15tip5_mine_batchPKmS0_S0_mmjPmPjS1__param_5,
	.param .u64 .ptr .align 1 _Z15tip5_mine_batchPKmS0_S0_mmjPmPjS1__param_6,
	.param .u64 .ptr .align 1 _Z15tip5_mine_batchPKmS0_S0_mmjPmPjS1__param_7,
	.param .u64 .ptr .align 1 _Z15tip5_mine_batchPKmS0_S0_mmjPmPjS1__param_8
)
{
	.reg .pred 	%p<8>;
	.reg .b32 	%r<7>;
	.reg .b64 	%rd<26>;

	ld.param.u64 	%rd2, [_Z15tip5_mine_batchPKmS0_S0_mmjPmPjS1__param_4];
	ld.param.u32 	%r2, [_Z15tip5_mine_batchPKmS0_S0_mmjPmPjS1__param_5];
	ld.param.u64 	%rd3, [_Z15tip5_mine_batchPKmS0_S0_mmjPmPjS1__param_7];
	ld.param.u64 	%rd4, [_Z15tip5_mine_batchPKmS0_S0_mmjPmPjS1__param_8];
	mov.u32 	%r3, %ctaid.x;
	mov.u32 	%r4, %ntid.x;
	mov.u32 	%r5, %tid.x;
	mad.lo.s32 	%r1, %r3, %r4, %r5;
	setp.ge.u32 	%p1, %r1, %r2;
	@%p1 bra 	$L__BB0_3;
	cvta.to.global.u64 	%rd5, %rd3;
	cvt.u64.u32 	%rd6, %r1;
	add.s64 	%rd1, %rd2, %rd6;
	atom.relaxed.global.cas.b32 	%r6, [%rd5], 0, 1;
	setp.ne.s32 	%p2, %r6, 0;
	@%p2 bra 	$L__BB0_3;
	add.s64 	%rd7, %rd1, 4294967295;
	mul.lo.s64 	%rd8, %rd1, -7046029254386353131;
	mad.lo.s64 	%rd9, %rd1, -7046029254386353132, %rd7;
	mul.lo.s64 	%rd10, %rd1, -8796714885862633891;
	mad.lo.s64 	%rd11, %rd1, -1750685631476280760, %rd9;
	mul.lo.s64 	%rd12, %rd1, 7159929192329719319;
	mad.lo.s64 	%rd13, %rd1, -2490099995517198406, %rd11;
	mul.lo.s64 	%rd14, %rd1, -6626703657320631856;
	cvta.to.global.u64 	%rd15, %rd4;
	mad.lo.s64 	%rd16, %rd1, 4660111224059200441, %rd13;
	setp.lt.u64 	%p3, %rd14, -4294967295;
	selp.b64 	%rd17, %rd14, %rd16, %p3;
	setp.lt.u64 	%p4, %rd12, -4294967295;
	selp.b64 	%rd19, %rd12, %rd13, %p4;
	setp.lt.u64 	%p5, %rd10, -4294967295;
	selp.b64 	%rd21, %rd10, %rd11, %p5;
	setp.lt.u64 	%p6, %rd8, -4294967295;
	selp.b64 	%rd23, %rd8, %rd9, %p6;
	setp.lt.u64 	%p7, %rd1, -4294967295;
	selp.b64 	%rd25, %rd1, %rd7, %p7;
	st.global.u64 	[%rd15], %rd25;
	st.global.u64 	[%rd15+8], %rd23;
	st.global.u64 	[%rd15+16], %rd21;
	st.global.u64 	[%rd15+24], %rd19;
	st.global.u64 	[%rd15+32], %rd17;
$L__BB0_3:
	ret;

}
	// .globl	_Z20generate_nonce_batchmjPm
.visible .entry _Z20generate_nonce_batchmjPm(
	.param .u64 _Z20generate_nonce_batchmjPm_param_0,
	.param .u32 _Z20generate_nonce_batchmjPm_param_1,
	.param .u64 .ptr .align 1 _Z20generate_nonce_batchmjPm_param_2
)
{
	.reg .pred 	%p<7>;
	.reg .b32 	%r<11>;
	.reg .b64 	%rd<30>;

	ld.param.u64 	%rd1, [_Z20generate_nonce_batchmjPm_param_0];
	ld.param.u32 	%r2, [_Z20generate_nonce_batchmjPm_param_1];
	ld.param.u64 	%rd2, [_Z20generate_nonce_batchmjPm_param_2];
	mov.u32 	%r3, %ctaid.x;
	mov.u32 	%r4, %ntid.x;
	mov.u32 	%r5, %tid.x;
	mad.lo.s32 	%r1, %r3, %r4, %r5;
	setp.ge.u32 	%p1, %r1, %r2;
	@%p1 bra 	$L__BB1_2;
	cvta.to.global.u64 	%rd3, %rd2;
	cvt.u64.u32 	%rd4, %r1;
	add.s64 	%rd5, %rd1, %rd4;
	mul.lo.s32 	%r6, %r1, 5;
	setp.lt.u64 	%p2, %rd5, -4294967295;
	add.s64 	%rd6, %rd5, 4294967295;
	selp.b64 	%rd7, %rd5, %rd6, %p2;
	mul.wide.u32 	%rd8, %r6, 8;
	add.s64 	%rd9, %rd3, %rd8;
	st.global.u64 	[%rd9], %rd7;
	mul.lo.s64 	%rd10, %rd5, -7046029254386353131;
	setp.lt.u64 	%p3, %rd10, -4294967295;
	mad.lo.s64 	%rd11, %rd5, -7046029254386353132, %rd6;
	selp.b64 	%rd12, %rd10, %rd11, %p3;
	add.s32 	%r7, %r6, 1;
	mul.wide.u32 	%rd13, %r7, 8;
	add.s64 	%rd14, %rd3, %rd13;
	st.global.u64 	[%rd14], %rd12;
	mul.lo.s64 	%rd15, %rd5, -8796714885862633891;
	setp.lt.u64 	%p4, %rd15, -4294967295;
	mad.lo.s64 	%rd16, %rd5, -1750685631476280760, %rd11;
	selp.b64 	%rd17, %rd15, %rd16, %p4;
	add.s32 	%r8, %r6, 2;
	mul.wide.u32 	%rd18, %r8, 8;
	add.s64 	%rd19, %rd3, %rd18;
	st.global.u64 	[%rd19], %rd17;
	mul.lo.s64 	%rd20, %rd5, 7159929192329719319;
	setp.lt.u64 	%p5, %rd20, -4294967295;
	mad.lo.s64 	%rd21, %rd5, -2490099995517198406, %rd16;
	selp.b64 	%rd22, %rd20, %rd21, %p5;
	add.s32 	%r9, %r6, 3;
	mul.wide.u32 	%rd23, %r9, 8;
	add.s64 	%rd24, %rd3, %rd23;
	st.global.u64 	[%rd24], %rd22;
	mul.lo.s64 	%rd25, %rd5, -6626703657320631856;
	setp.lt.u64 	%p6, %rd25, -4294967295;
	mad.lo.s64 	%rd26, %rd5, 4660111224059200441, %rd21;
	selp.b64 	%rd27, %rd25, %rd26, %p6;
	add.s32 	%r10, %r6, 4;
	mul.wide.u32 	%rd28, %r10, 8;
	add.s64 	%rd29, %rd3, %rd28;
	st.global.u64 	[%rd29], %rd27;
$L__BB1_2:
	ret;

}
	// .globl	_Z16batch_hash_checkPKmS0_jPjS1_
.visible .entry _Z16batch_hash_checkPKmS0_jPjS1_(
	.param .u64 .ptr .align 1 _Z16batch_hash_checkPKmS0_jPjS1__param_0,
	.param .u64 .ptr .align 1 _Z16batch_hash_checkPKmS0_jPjS1__param_1,
	.param .u32 _Z16batch_hash_checkPKmS0_jPjS1__param_2,
	.param .u64 .ptr .align 1 _Z16batch_hash_checkPKmS0_jPjS1__param_3,
	.param .u64 .ptr .align 1 _Z16batch_hash_checkPKmS0_jPjS1__param_4
)
{
	.reg .pred 	%p<6>;
	.reg .b32 	%r<12>;
	.reg .b64 	%rd<20>;

	ld.param.u64 	%rd6, [_Z16batch_hash_checkPKmS0_jPjS1__param_0];
	ld.param.u64 	%rd7, [_Z16batch_hash_checkPKmS0_jPjS1__param_1];
	ld.param.u32 	%r4, [_Z16batch_hash_checkPKmS0_jPjS1__param_2];
	ld.param.u64 	%rd8, [_Z16batch_hash_checkPKmS0_jPjS1__param_3];
	ld.param.u64 	%rd9, [_Z16batch_hash_checkPKmS0_jPjS1__param_4];
	mov.u32 	%r5, %ctaid.x;
	mov.u32 	%r6, %ntid.x;
	mov.u32 	%r7, %tid.x;
	mad.lo.s32 	%r1, %r5, %r6, %r7;
	setp.ge.u32 	%p1, %r1, %r4;
	@%p1 bra 	$L__BB2_5;
	cvta.to.global.u64 	%rd1, %rd6;
	mul.lo.s32 	%r9, %r1, 5;
	cvt.u64.u32 	%rd2, %r9;
	cvta.to.global.u64 	%rd3, %rd7;
	mov.b32 	%r11, 4;
$L__BB2_2:
	cvt.u64.u32 	%rd10, %r11;
	add.s64 	%rd11, %rd10, %rd2;
	shl.b64 	%rd12, %rd11, 3;
	add.s64 	%rd13, %rd1, %rd12;
	ld.global.u64 	%rd4, [%rd13];
	mul.wide.u32 	%rd14, %r11, 8;
	add.s64 	%rd15, %rd3, %rd14;
	ld.global.u64 	%rd5, [%rd15];
	setp.gt.u64 	%p2, %rd4, %rd5;
	@%p2 bra 	$L__BB2_5;
	setp.ge.u64 	%p3, %rd4, %rd5;
	add.s32 	%r3, %r11, -1;
	setp.ne.s32 	%p4, %r11, 0;
	and.pred  	%p5, %p3, %p4;
	mov.u32 	%r11, %r3;
	@%p5 bra 	$L__BB2_2;
	cvta.to.global.u64 	%rd16, %rd9;
	atom.global.add.u32 	%r10, [%rd16], 1;
	cvta.to.global.u64 	%rd17, %rd8;
	mul.wide.u32 	%rd18, %r10, 4;
	add.s64 	%rd19, %rd17, %rd18;
	st.global.u32 	[%rd19], %r1;
$L__BB2_5:
	ret;

}


// ===== COMPILED SASS (sm_100) =====

	.target	sm_100

	.elftype	@"ET_EXEC"


//--------------------- .note.nv.tkinfo           --------------------------
	.section	.note.nv.tkinfo,"",@"SHT_NOTE"
	.sectionflags	@"SHF_NOTE_NV_TKINFO"
	.tkinfo
        /*0018*/ 	.word	0x00000002
        /*0030*/ 	.string	""
        /*0030*/ 	.string	"ptxas"
        /*0030*/ 	.string	"Cuda compilation tools, release 13.0, V13.0.88"
        /*0030*/ 	.string	"Build cuda_13.0.r13.0/compiler.36424714_0"
        /*0030*/ 	.string	"-arch sm_100 -m 64 "



//--------------------- .note.nv.cuinfo           --------------------------
	.section	.note.nv.cuinfo,"",@"SHT_NOTE"
	.sectionflags	@"SHF_NOTE_NV_CUINFO"
        /*0018*/ 	.short	0x0002
        /*001a*/ 	.short	0x0064
        /*001c*/ 	.short	0x0082
	.zero		2


//--------------------- .nv.info                  --------------------------
	.section	.nv.info,"",@"SHT_CUDA_INFO"
	.align	4


	//----- nvinfo : EIATTR_REGCOUNT
	.align		4
        /*0000*/ 	.byte	0x04, 0x2f
        /*0002*/ 	.short	(.L_1 - .L_0)
	.align		4
.L_0:
        /*0004*/ 	.word	index@(_Z15tip5_mine_batchPKmS0_S0_mmjPmPjS1_)
        /*0008*/ 	.word	0x0000001d


	//----- nvinfo : EIATTR_FRAME_SIZE
	.align		4
.L_1:
        /*000c*/ 	.byte	0x04, 0x11
        /*000e*/ 	.short	(.L_3 - .L_2)
	.align		4
.L_2:
        /*0010*/ 	.word	index@(_Z15tip5_mine_batchPKmS0_S0_mmjPmPjS1_)
        /*0014*/ 	.word	0x00000000


	//----- nvinfo : EIATTR_REGCOUNT
	.align		4
.L_3:
        /*0018*/ 	.byte	0x04, 0x2f
        /*001a*/ 	.short	(.L_5 - .L_4)
	.align		4
.L_4:
        /*001c*/ 	.word	index@(_Z20generate_nonce_batchmjPm)
        /*0020*/ 	.word	0x0000001e


	//----- nvinfo : EIATTR_FRAME_SIZE
	.align		4
.L_5:
        /*0024*/ 	.byte	0x04, 0x11
        /*0026*/ 	.short	(.L_7 - .L_6)
	.align		4
.L_6:
        /*0028*/ 	.word	index@(_Z20generate_nonce_batchmjPm)
        /*002c*/ 	.word	0x00000000


	//----- nvinfo : EIATTR_REGCOUNT
	.align		4
.L_7:
        /*0030*/ 	.byte	0x04, 0x2f
        /*0032*/ 	.short	(.L_9 - .L_8)
	.align		4
.L_8:
        /*0034*/ 	.word	index@(_Z16batch_hash_checkPKmS0_jPjS1_)
        /*0038*/ 	.word	0x0000000c


	//----- nvinfo : EIATTR_FRAME_SIZE
	.align		4
.L_9:
        /*003c*/ 	.byte	0x04, 0x11
        /*003e*/ 	.short	(.L_11 - .L_10)
	.align		4
.L_10:
        /*0040*/ 	.word	index@(_Z16batch_hash_checkPKmS0_jPjS1_)
        /*0044*/ 	.word	0x00000000


	//----- nvinfo : EIATTR_MIN_STACK_SIZE
	.align		4
.L_11:
        /*0048*/ 	.byte	0x04, 0x12
        /*004a*/ 	.short	(.L_13 - .L_12)
	.align		4
.L_12:
        /*004c*/ 	.word	index@(_Z16batch_hash_checkPKmS0_jPjS1_)
        /*0050*/ 	.word	0x00000000


	//----- nvinfo : EIATTR_MIN_STACK_SIZE
	.align		4
.L_13:
        /*0054*/ 	.byte	0x04, 0x12
        /*0056*/ 	.short	(.L_15 - .L_14)
	.align		4
.L_14:
        /*0058*/ 	.word	index@(_Z20generate_nonce_batchmjPm)
        /*005c*/ 	.word	0x00000000


	//----- nvinfo : EIATTR_MIN_STACK_SIZE
	.align		4
.L_15:
        /*0060*/ 	.byte	0x04, 0x12
        /*0062*/ 	.short	(.L_17 - .L_16)
	.align		4
.L_16:
        /*0064*/ 	.word	index@(_Z15tip5_mine_batchPKmS0_S0_mmjPmPjS1_)
        /*0068*/ 	.word	0x00000000
.L_17:


//--------------------- .nv.compat                --------------------------
	.section	.nv.compat,"",@"SHT_CUDA_COMPAT_INFO"
	.align	4
        /*0000*/ 	.byte	0x02, 0x09, 0x00, 0x00, 0x02, 0x02, 0x01, 0x00, 0x02, 0x05, 0x05, 0x00, 0x03, 0x07, 0x01, 0x01
        /*0010*/ 	.byte	0x02, 0x03, 0x00, 0x00, 0x02, 0x06, 0x01, 0x00, 0x04, 0x0b, 0x08, 0x00, 0x09, 0x00, 0x00, 0x00
        /*0020*/ 	.byte	0x00, 0x00, 0x00, 0x00


//--------------------- .nv.info._Z16batch_hash_checkPKmS0_jPjS1_ --------------------------
	.section	.nv.info._Z16batch_hash_checkPKmS0_jPjS1_,"",@"SHT_CUDA_INFO"
	.sectionflags	@""
	.align	4


	//----- nvinfo : EIATTR_CUDA_API_VERSION
	.align		4
        /*0000*/ 	.byte	0x04, 0x37
        /*0002*/ 	.short	(.L_19 - .L_18)
.L_18:
        /*0004*/ 	.word	0x00000082


	//----- nvinfo : EIATTR_KPARAM_INFO
	.align		4
.L_19:
        /*0008*/ 	.byte	0x04, 0x17
        /*000a*/ 	.short	(.L_21 - .L_20)
.L_20:
        /*000c*/ 	.word	0x00000000
        /*0010*/ 	.short	0x0004
        /*0012*/ 	.short	0x0020
        /*0014*/ 	.byte	0x00, 0xf5, 0x21, 0x00


	//----- nvinfo : EIATTR_KPARAM_INFO
	.align		4
.L_21:
        /*0018*/ 	.byte	0x04, 0x17
        /*001a*/ 	.short	(.L_23 - .L_22)
.L_22:
        /*001c*/ 	.word	0x00000000
        /*0020*/ 	.short	0x0003
        /*0022*/ 	.short	0x0018
        /*0024*/ 	.byte	0x00, 0xf5, 0x21, 0x00


	//----- nvinfo : EIATTR_KPARAM_INFO
	.align		4
.L_23:
        /*0028*/ 	.byte	0x04, 0x17
        /*002a*/ 	.short	(.L_25 - .L_24)
.L_24:
        /*002c*/ 	.word	0x00000000
        /*0030*/ 	.short	0x0002
        /*0032*/ 	.short	0x0010
        /*0034*/ 	.byte	0x00, 0xf0, 0x11, 0x00


	//----- nvinfo : EIATTR_KPARAM_INFO
	.align		4
.L_25:
        /*0038*/ 	.byte	0x04, 0x17
        /*003a*/ 	.short	(.L_27 - .L_26)
.L_26:
        /*003c*/ 	.word	0x00000000
        /*0040*/ 	.short	0x0001
        /*0042*/ 	.short	0x0008
        /*0044*/ 	.byte	0x00, 0xf5, 0x21, 0x00


	//----- nvinfo : EIATTR_KPARAM_INFO
	.align		4
.L_27:
        /*0048*/ 	.byte	0x04, 0x17
        /*004a*/ 	.short	(.L_29 - .L_28)
.L_28:
        /*004c*/ 	.word	0x00000000
        /*0050*/ 	.short	0x0000
        /*0052*/ 	.short	0x0000
        /*0054*/ 	.byte	0x00, 0xf5, 0x21, 0x00


	//----- nvinfo : EIATTR_SPARSE_MMA_MASK
	.align		4
.L_29:
        /*0058*/ 	.byte	0x03, 0x50
        /*005a*/ 	.short	0x0000


	//----- nvinfo : EIATTR_MAXREG_COUNT
	.align		4
        /*005c*/ 	.byte	0x03, 0x1b
        /*005e*/ 	.short	0x00ff


	//----- nvinfo : EIATTR_MERCURY_ISA_VERSION
	.align		4
        /*0060*/ 	.byte	0x03, 0x5f
        /*0062*/ 	.short	0x0101


	//----- nvinfo : EIATTR_INT_WARP_WIDE_INSTR_OFFSETS
	.align		4
        /*0064*/ 	.byte	0x04, 0x31
        /*0066*/ 	.short	(.L_31 - .L_30)


	//   ....[0]....
.L_30:
        /*0068*/ 	.word	0x000001f0


	//   ....[1]....
        /*006c*/ 	.word	0x00000290


	//----- nvinfo : EIATTR_VRC_CTA_INIT_COUNT
	.align		4
.L_31:
        /*0070*/ 	.byte	0x02, 0x4a
	.zero		1
	.zero		1


	//----- nvinfo : EIATTR_EXIT_INSTR_OFFSETS
	.align		4
        /*0074*/ 	.byte	0x04, 0x1c
        /*0076*/ 	.short	(.L_33 - .L_32)


	//   ....[0]....
.L_32:
        /*0078*/ 	.word	0x00000070


	//   ....[1]....
        /*007c*/ 	.word	0x00000170


	//   ....[2]....
        /*0080*/ 	.word	0x000002d0


	//----- nvinfo : EIATTR_CRS_STACK_SIZE
	.align		4
.L_33:
        /*0084*/ 	.byte	0x04, 0x1e
        /*0086*/ 	.short	(.L_35 - .L_34)
.L_34:
        /*0088*/ 	.word	0x00000000


	//----- nvinfo : EIATTR_CBANK_PARAM_SIZE
	.align		4
.L_35:
        /*008c*/ 	.byte	0x03, 0x19
        /*008e*/ 	.short	0x0028


	//----- nvinfo : EIATTR_PARAM_CBANK
	.align		4
        /*0090*/ 	.byte	0x04, 0x0a
        /*0092*/ 	.short	(.L_37 - .L_36)
	.align		4
.L_36:
        /*0094*/ 	.word	index@(.nv.constant0._Z16batch_hash_checkPKmS0_jPjS1_)
        /*0098*/ 	.short	0x0380
        /*009a*/ 	.short	0x0028


	//----- nvinfo : EIATTR_SW_WAR
	.align		4
.L_37:
        /*009c*/ 	.byte	0x04, 0x36
        /*009e*/ 	.short	(.L_39 - .L_38)
.L_38:
        /*00a0*/ 	.word	0x00000008
.L_39:


//--------------------- .nv.info._Z20generate_nonce_batchmjPm --------------------------
	.section	.nv.info._Z20generate_nonce_batchmjPm,"",@"SHT_CUDA_INFO"
	.sectionflags	@""
	.align	4


	//----- nvinfo : EIATTR_CUDA_API_VERSION
	.align		4
        /*0000*/ 	.byte	0x04, 0x37
        /*0002*/ 	.short	(.L_41 - .L_40)
.L_40:
        /*0004*/ 	.word	0x00000082


	//----- nvinfo : EIATTR_KPARAM_INFO
	.align		4
.L_41:
        /*0008*/ 	.byte	0x04, 0x17
        /*000a*/ 	.short	(.L_43 - .L_42)
.L_42:
        /*000c*/ 	.word	0x00000000
        /*0010*/ 	.short	0x0002
        /*0012*/ 	.short	0x0010
        /*0014*/ 	.byte	0x00, 0xf5, 0x21, 0x00


	//----- nvinfo : EIATTR_KPARAM_INFO
	.align		4
.L_43:
        /*0018*/ 	.byte	0x04, 0x17
        /*001a*/ 	.short	(.L_45 - .L_44)
.L_44:
        /*001c*/ 	.word	0x00000000
        /*0020*/ 	.short	0x0001
        /*0022*/ 	.short	0x0008
        /*0024*/ 	.byte	0x00, 0xf0, 0x11, 0x00


	//----- nvinfo : EIATTR_KPARAM_INFO
	.align		4
.L_45:
        /*0028*/ 	.byte	0x04, 0x17
        /*002a*/ 	.short	(.L_47 - .L_46)
.L_46:
        /*002c*/ 	.word	0x00000000
        /*0030*/ 	.short	0x0000
        /*0032*/ 	.short	0x0000
        /*0034*/ 	.byte	0x00, 0xf0, 0x21, 0x00


	//----- nvinfo : EIATTR_SPARSE_MMA_MASK
	.align		4
.L_47:
        /*0038*/ 	.byte	0x03, 0x50
        /*003a*/ 	.short	0x0000


	//----- nvinfo : EIATTR_MAXREG_COUNT
	.align		4
        /*003c*/ 	.byte	0x03, 0x1b
        /*003e*/ 	.short	0x00ff


	//----- nvinfo : EIATTR_MERCURY_ISA_VERSION
	.align		4
        /*0040*/ 	.byte	0x03, 0x5f
        /*0042*/ 	.short	0x0101


	//----- nvinfo : EIATTR_VRC_CTA_INIT_COUNT
	.align		4
        /*0044*/ 	.byte	0x02, 0x4a
	.zero		1
	.zero		1


	//----- nvinfo : EIATTR_EXIT_INSTR_OFFSETS
	.align		4
        /*0048*/ 	.byte	0x04, 0x1c
        /*004a*/ 	.short	(.L_49 - .L_48)


	//   ....[0]....
.L_48:
        /*004c*/ 	.word	0x00000070


	//   ....[1]....
        /*0050*/ 	.word	0x00000510


	//----- nvinfo : EIATTR_CBANK_PARAM_SIZE
	.align		4
.L_49:
        /*0054*/ 	.byte	0x03, 0x19
        /*0056*/ 	.short	0x0018


	//----- nvinfo : EIATTR_PARAM_CBANK
	.align		4
        /*0058*/ 	.byte	0x04, 0x0a
        /*005a*/ 	.short	(.L_51 - .L_50)
	.align		4
.L_50:
        /*005c*/ 	.word	index@(.nv.constant0._Z20generate_nonce_batchmjPm)
        /*0060*/ 	.short	0x0380
        /*0062*/ 	.short	0x0018


	//----- nvinfo : EIATTR_SW_WAR
	.align		4
.L_51:
        /*0064*/ 	.byte	0x04, 0x36
        /*0066*/ 	.short	(.L_53 - .L_52)
.L_52:
        /*0068*/ 	.word	0x00000008
.L_53:


//--------------------- .nv.info._Z15tip5_mine_batchPKmS0_S0_mmjPmPjS1_ --------------------------
	.section	.nv.info._Z15tip5_mine_batchPKmS0_S0_mmjPmPjS1_,"",@"SHT_CUDA_INFO"
	.sectionflags	@""
	.align	4


	//----- nvinfo : EIATTR_CUDA_API_VERSION
	.align		4
        /*0000*/ 	.byte	0x04, 0x37
        /*0002*/ 	.short	(.L_55 - .L_54)
.L_54:
        /*0004*/ 	.word	0x00000082


	//----- nvinfo : EIATTR_KPARAM_INFO
	.align		4
.L_55:
        /*0008*/ 	.byte	0x04, 0x17
        /*000a*/ 	.short	(.L_57 - .L_56)
.L_56:
        /*000c*/ 	.word	0x00000000
        /*0010*/ 	.short	0x0008
        /*0012*/ 	.short	0x0040
        /*0014*/ 	.byte	0x00, 0xf5, 0x21, 0x00


	//----- nvinfo : EIATTR_KPARAM_INFO
	.align		4
.L_57:
        /*0018*/ 	.byte	0x04, 0x17
        /*001a*/ 	.short	(.L_59 - .L_58)
.L_58:
        /*001c*/ 	.word	0x00000000
        /*0020*/ 	.short	0x0007
        /*0022*/ 	.short	0x0038
        /*0024*/ 	.byte	0x00, 0xf5, 0x21, 0x00


	//----- nvinfo : EIATTR_KPARAM_INFO
	.align		4
.L_59:
        /*0028*/ 	.byte	0x04, 0x17
        /*002a*/ 	.short	(.L_61 - .L_60)
.L_60:
        /*002c*/ 	.word	0x00000000
        /*0030*/ 	.short	0x0006
        /*0032*/ 	.short	0x0030
        /*0034*/ 	.byte	0x00, 0xf5, 0x21, 0x00


	//----- nvinfo : EIATTR_KPARAM_INFO
	.align		4
.L_61:
        /*0038*/ 	.byte	0x04, 0x17
        /*003a*/ 	.short	(.L_63 - .L_62)
.L_62:
        /*003c*/ 	.word	0x00000000
        /*0040*/ 	.short	0x0005
        /*0042*/ 	.short	0x0028
        /*0044*/ 	.byte	0x00, 0xf0, 0x11, 0x00


	//----- nvinfo : EIATTR_KPARAM_INFO
	.align		4
.L_63:
        /*0048*/ 	.byte	0x04, 0x17
        /*004a*/ 	.short	(.L_65 - .L_64)
.L_64:
        /*004c*/ 	.word	0x00000000
        /*0050*/ 	.short	0x0004
        /*0052*/ 	.short	0x0020
        /*0054*/ 	.byte	0x00, 0xf0, 0x21, 0x00


	//----- nvinfo : EIATTR_KPARAM_INFO
	.align		4
.L_65:
        /*0058*/ 	.byte	0x04, 0x17
        /*005a*/ 	.short	(.L_67 - .L_66)
.L_66:
        /*005c*/ 	.word	0x00000000
        /*0060*/ 	.short	0x0003
        /*0062*/ 	.short	0x0018
        /*0064*/ 	.byte	0x00, 0xf0, 0x21, 0x00


	//----- nvinfo : EIATTR_KPARAM_INFO
	.align		4
.L_67:
        /*0068*/ 	.byte	0x04, 0x17
        /*006a*/ 	.short	(.L_69 - .L_68)
.L_68:
        /*006c*/ 	.word	0x00000000
        /*0070*/ 	.short	0x0002
        /*0072*/ 	.short	0x0010
        /*0074*/ 	.byte	0x00, 0xf5, 0x21, 0x00


	//----- nvinfo : EIATTR_KPARAM_INFO
	.align		4
.L_69:
        /*0078*/ 	.byte	0x04, 0x17
        /*007a*/ 	.short	(.L_71 - .L_70)
.L_70:
        /*007c*/ 	.word	0x00000000
        /*0080*/ 	.short	0x0001
        /*0082*/ 	.short	0x0008
        /*0084*/ 	.byte	0x00, 0xf5, 0x21, 0x00


	//----- nvinfo : EIATTR_KPARAM_INFO
	.align		4
.L_71:
        /*0088*/ 	.byte	0x04, 0x17
        /*008a*/ 	.short	(.L_73 - .L_72)
.L_72:
        /*008c*/ 	.word	0x00000000
        /*0090*/ 	.short	0x0000
        /*0092*/ 	.short	0x0000
        /*0094*/ 	.byte	0x00, 0xf5, 0x21, 0x00


	//----- nvinfo : EIATTR_SPARSE_MMA_MASK
	.align		4
.L_73:
        /*0098*/ 	.byte	0x03, 0x50
        /*009a*/ 	.short	0x0000


	//----- nvinfo : EIATTR_MAXREG_COUNT
	.align		4
        /*009c*/ 	.byte	0x03, 0x1b
        /*009e*/ 	.short	0x00ff


	//----- nvinfo : EIATTR_MERCURY_ISA_VERSION
	.align		4
        /*00a0*/ 	.byte	0x03, 0x5f
        /*00a2*/ 	.short	0x0101


	//----- nvinfo : EIATTR_VRC_CTA_INIT_COUNT
	.align		4
        /*00a4*/ 	.byte	0x02, 0x4a
	.zero		1
	.zero		1


	//----- nvinfo : EIATTR_EXIT_INSTR_OFFSETS
	.align		4
        /*00a8*/ 	.byte	0x04, 0x1c
        /*00aa*/ 	.short	(.L_75 - .L_74)


	//   ....[0]....
.L_74:
        /*00ac*/ 	.word	0x00000070


	//   ....[1]....
        /*00b0*/ 	.word	0x00000120


	//   ....[2]....
        /*00b4*/ 	.word	0x000004f0


	//----- nvinfo : EIATTR_CBANK_PARAM_SIZE
	.align		4
.L_75:
        /*00b8*/ 	.byte	0x03, 0x19
        /*00ba*/ 	.short	0x0048


	//----- nvinfo : EIATTR_PARAM_CBANK
	.align		4
        /*00bc*/ 	.byte	0x04, 0x0a
        /*00be*/ 	.short	(.L_77 - .L_76)
	.align		4
.L_76:
        /*00c0*/ 	.word	index@(.nv.constant0._Z15tip5_mine_batchPKmS0_S0_mmjPmPjS1_)
        /*00c4*/ 	.short	0x0380
        /*00c6*/ 	.short	0x0048


	//----- nvinfo : EIATTR_SW_WAR
	.align		4
.L_77:
        /*00c8*/ 	.byte	0x04, 0x36
        /*00ca*/ 	.short	(.L_79 - .L_78)
.L_78:
        /*00cc*/ 	.word	0x00000008
.L_79:


//--------------------- .nv.callgraph             --------------------------
	.section	.nv.callgraph,"",@"SHT_CUDA_CALLGRAPH"
	.align	4
	.sectionentsize	8
	.align		4
        /*0000*/ 	.word	0x00000000
	.align		4
        /*0004*/ 	.word	0xffffffff
	.align		4
        /*0008*/ 	.word	0x00000000
	.align		4
        /*000c*/ 	.word	0xfffffffe
	.align		4
        /*0010*/ 	.word	0x00000000
	.align		4
        /*0014*/ 	.word	0xfffffffd
	.align		4
        /*0018*/ 	.word	0x00000000
	.align		4
        /*001c*/ 	.word	0xfffffffc


//--------------------- .text._Z16batch_hash_checkPKmS0_jPjS1_ --------------------------
	.section	.text._Z16batch_hash_checkPKmS0_jPjS1_,"ax",@progbits
	.align	128
        .global         _Z16batch_hash_checkPKmS0_jPjS1_
        .type           _Z16batch_hash_checkPKmS0_jPjS1_,@function
        .size           _Z16batch_hash_checkPKmS0_jPjS1_,(.L_x_5 - _Z16batch_hash_checkPKmS0_jPjS1_)
        .other          _Z16batch_hash_checkPKmS0_jPjS1_,@"STO_CUDA_ENTRY STV_DEFAULT"
_Z16batch_hash_checkPKmS0_jPjS1_:
.text._Z16batch_hash_checkPKmS0_jPjS1_:
[----:B------:R-:W-:Y:S01]  /*0000*/  LDC R1, c[0x0][0x37c] ;  /* 0x0000df00ff017b82 */ /* 0x000fe20000000800 */
[----:B------:R-:W0:Y:S07]  /*0010*/  S2R R3, SR_TID.X ;  /* 0x0000000000037919 */ /* 0x000e2e0000002100 */
[----:B------:R-:W0:Y:S01]  /*0020*/  S2UR UR4, SR_CTAID.X ;  /* 0x00000000000479c3 */ /* 0x000e220000002500 */
[----:B------:R-:W1:Y:S07]  /*0030*/  LDCU UR5, c[0x0][0x390] ;  /* 0x00007200ff0577ac */ /* 0x000e6e0008000800 */
[----:B------:R-:W0:Y:S02]  /*0040*/  LDC R0, c[0x0][0x360] ;  /* 0x0000d800ff007b82 */ /* 0x000e240000000800 */
[----:B0-----:R-:W-:-:S05]  /*0050*/  IMAD R0, R0, UR4, R3 ;  /* 0x0000000400007c24 */ /* 0x001fca000f8e0203 */
[----:B-1----:R-:W-:-:S13]  /*0060*/  ISETP.GE.U32.AND P0, PT, R0, UR5, PT ;  /* 0x0000000500007c0c */ /* 0x002fda000bf06070 */
[----:B------:R-:W-:Y:S05]  /*0070*/  @P0 EXIT ;  /* 0x000000000000094d */ /* 0x000fea0003800000 */
[----:B------:R-:W0:Y:S01]  /*0080*/  LDC.64 R6, c[0x0][0x388] ;  /* 0x0000e200ff067b82 */ /* 0x000e220000000a00 */
[----:B------:R-:W-:Y:S01]  /*0090*/  BSSY.RECONVERGENT B0, `(.L_x_0) ;  /* 0x0000014000007945 */ /* 0x000fe20003800200 */
[----:B------:R-:W-:Y:S01]  /*00a0*/  IMAD.MOV.U32 R9, RZ, RZ, 0x4 ;  /* 0x00000004ff097424 */ /* 0x000fe200078e00ff */
[----:B------:R-:W1:Y:S01]  /*00b0*/  LDCU.64 UR4, c[0x0][0x358] ;  /* 0x00006b00ff0477ac */ /* 0x000e620008000a00 */
[----:B------:R-:W2:Y:S05]  /*00c0*/  LDCU.64 UR8, c[0x0][0x380] ;  /* 0x00007000ff0877ac */ /* 0x000eaa0008000a00 */
.L_x_1:
[----:B------:R-:W-:-:S05]  /*00d0*/  IMAD R2, R0, 0x5, RZ ;  /* 0x0000000500027824 */ /* 0x000fca00078e02ff */
[----:B------:R-:W-:Y:S01]  /*00e0*/  IADD3 R5, P0, PT, R2, R9, RZ ;  /* 0x0000000902057210 */ /* 0x000fe20007f1e0ff */
[----:B0-----:R-:W-:-:S04]  /*00f0*/  IMAD.WIDE.U32 R2, R9, 0x8, R6 ;  /* 0x0000000809027825 */ /* 0x001fc800078e0006 */
[----:B------:R-:W-:Y:S01]  /*0100*/  IMAD.X R8, RZ, RZ, RZ, P0 ;  /* 0x000000ffff087224 */ /* 0x000fe200000e06ff */
[C---:B--2---:R-:W-:Y:S01]  /*0110*/  LEA R4, P0, R5.reuse, UR8, 0x3 ;  /* 0x0000000805047c11 */ /* 0x044fe2000f8018ff */
[----:B-1----:R-:W2:Y:S03]  /*0120*/  LDG.E.64 R2, desc[UR4][R2.64] ;  /* 0x0000000402027981 */ /* 0x002ea6000c1e1b00 */
[----:B------:R-:W-:-:S06]  /*0130*/  LEA.HI.X R5, R5, UR9, R8, 0x3, P0 ;  /* 0x0000000905057c11 */ /* 0x000fcc00080f1c08 */
[----:B------:R-:W2:Y:S02]  /*0140*/  LDG.E.64 R4, desc[UR4][R4.64] ;  /* 0x0000000404047981 */ /* 0x000ea4000c1e1b00 */
[----:B--2---:R-:W-:-:S04]  /*0150*/  ISETP.GT.U32.AND P0, PT, R4, R2, PT ;  /* 0x000000020400720c */ /* 0x004fc80003f04070 */
[----:B------:R-:W-:-:S13]  /*0160*/  ISETP.GT.U32.AND.EX P0, PT, R5, R3, PT, P0 ;  /* 0x000000030500720c */ /* 0x000fda0003f04100 */
[----:B------:R-:W-:Y:S05]  /*0170*/  @P0 EXIT ;  /* 0x000000000000094d */ /* 0x000fea0003800000 */
[----:B------:R-:W-:Y:S02]  /*0180*/  ISETP.GE.U32.AND P0, PT, R4, R2, PT ;  /* 0x000000020400720c */ /* 0x000fe40003f06070 */
[C---:B------:R-:W-:Y:S01]  /*0190*/  ISETP.NE.AND P1, PT, R9.reuse, RZ, PT ;  /* 0x000000ff0900720c */ /* 0x040fe20003f25270 */
[----:B------:R-:W-:Y:S01]  /*01a0*/  VIADD R9, R9, 0xffffffff ;  /* 0xffffffff09097836 */ /* 0x000fe20000000000 */
[----:B------:R-:W-:-:S13]  /*01b0*/  ISETP.GE.U32.AND.EX P0, PT, R5, R3, PT, P0 ;  /* 0x000000030500720c */ /* 0x000fda0003f06100 */
[----:B------:R-:W-:Y:S05]  /*01c0*/  @P1 BRA P0, `(.L_x_1) ;  /* 0xfffffffc00c01947 */ /* 0x000fea000003ffff */
[----:B------:R-:W-:Y:S05]  /*01d0*/  BSYNC.RECONVERGENT B0 ;  /* 0x0000000000007941 */ /* 0x000fea0003800200 */
.L_x_0:
[----:B------:R-:W0:Y:S01]  /*01e0*/  S2R R5, SR_LANEID ;  /* 0x0000000000057919 */ /* 0x000e220000000000 */
[----:B------:R-:W-:Y:S01]  /*01f0*/  VOTEU.ANY UR6, UPT, PT ;  /* 0x0000000000067886 */ /* 0x000fe200038e0100 */
[----:B------:R-:W1:Y:S01]  /*0200*/  LDC.64 R2, c[0x0][0x3a0] ;  /* 0x0000e800ff027b82 */ /* 0x000e620000000a00 */
[----:B------:R-:W0:Y:S08]  /*0210*/  FLO.U32 R6, UR6 ;  /* 0x0000000600067d00 */ /* 0x000e3000080e0000 */
[----:B------:R-:W1:Y:S01]  /*0220*/  POPC R9, UR6 ;  /* 0x0000000600097d09 */ /* 0x000e620008000000 */
[----:B0-----:R-:W-:Y:S01]  /*0230*/  ISETP.EQ.U32.AND P0, PT, R6, R5, PT ;  /* 0x000000050600720c */ /* 0x001fe20003f02070 */
[----:B------:R-:W0:Y:S01]  /*0240*/  S2R R8, SR_LTMASK ;  /* 0x0000000000087919 */ /* 0x000e220000003900 */
[----:B------:R-:W2:Y:S11]  /*0250*/  LDC.64 R4, c[0x0][0x398] ;  /* 0x0000e600ff047b82 */ /* 0x000eb60000000a00 */
[----:B-1----:R-:W3:Y:S01]  /*0260*/  @P0 ATOMG.E.ADD.STRONG.GPU PT, R3, desc[UR4][R2.64], R9 ;  /* 0x80000009020309a8 */ /* 0x002ee200081ef104 */
[----:B0-----:R-:W-:-:S06]  /*0270*/  LOP3.LUT R8, R8, UR6, RZ, 0xc0, !PT ;  /* 0x0000000608087c12 */ /* 0x001fcc000f8ec0ff */
[----:B------:R-:W0:Y:S01]  /*0280*/  POPC R8, R8 ;  /* 0x0000000800087309 */ /* 0x000e220000000000 */
[----:B---3--:R-:W0:Y:S02]  /*0290*/  SHFL.IDX PT, R7, R3, R6, 0x1f ;  /* 0x00001f0603077589 */ /* 0x008e2400000e0000 */
[----:B0-----:R-:W-:-:S04]  /*02a0*/  IMAD.IADD R7, R7, 0x1, R8 ;  /* 0x0000000107077824 */ /* 0x001fc800078e0208 */
[----:B--2---:R-:W-:-:S05]  /*02b0*/  IMAD.WIDE.U32 R4, R7, 0x4, R4 ;  /* 0x0000000407047825 */ /* 0x004fca00078e0004 */
[----:B------:R-:W-:Y:S01]  /*02c0*/  STG.E desc[UR4][R4.64], R0 ;  /* 0x0000000004007986 */ /* 0x000fe2000c101904 */
[----:B------:R-:W-:Y:S05]  /*02d0*/  EXIT ;  /* 0x000000000000794d */ /* 0x000fea0003800000 */
.L_x_2:
[----:B------:R-:W-:-:S00]  /*02e0*/  BRA `(.L_x_2) ;  /* 0xfffffffc00fc7947 */ /* 0x000fc0000383ffff */
[----:B------:R-:W-:-:S00]  /*02f0*/  NOP ;  /* 0x0000000000007918 */ /* 0x000fc00000000000 */
        /* <DEDUP_REMOVED lines=8> */
.L_x_5:


//--------------------- .text._Z20generate_nonce_batchmjPm --------------------------
	.section	.text._Z20generate_nonce_batchmjPm,"ax",@progbits
	.align	128
        .global         _Z20generate_nonce_batchmjPm
        .type           _Z20generate_nonce_batchmjPm,@function
        .size           _Z20generate_nonce_batchmjPm,(.L_x_6 - _Z20generate_nonce_batchmjPm)
        .other          _Z20generate_nonce_batchmjPm,@"STO_CUDA_ENTRY STV_DEFAULT"
_Z20generate_nonce_batchmjPm:
.text._Z20generate_nonce_batchmjPm:
        /* <DEDUP_REMOVED lines=8> */
[----:B------:R-:W0:Y:S02]  /*0080*/  LDCU.64 UR4, c[0x0][0x380] ;  /* 0x00007000ff0477ac */ /* 0x000e240008000a00 */
[----:B0-----:R-:W-:-:S04]  /*0090*/  IADD3 R19, P0, PT, R0, UR4, RZ ;  /* 0x0000000400137c10 */ /* 0x001fc8000ff1e0ff */
[----:B------:R-:W-:Y:S01]  /*00a0*/  IADD3.X R21, PT, PT, RZ, UR5, RZ, P0, !PT ;  /* 0x00000005ff157c10 */ /* 0x000fe200087fe4ff */
[C---:B------:R-:W-:Y:S01]  /*00b0*/  IMAD.WIDE.U32 R6, R19.reuse, 0x7f4a7c15, RZ ;  /* 0x7f4a7c1513067825 */ /* 0x040fe200078e00ff */
[C---:B------:R-:W-:Y:S01]  /*00c0*/  IADD3 R14, P0, PT, R19.reuse, -0x1, RZ ;  /* 0xffffffff130e7810 */ /* 0x040fe20007f1e0ff */
[----:B------:R-:W0:Y:S01]  /*00d0*/  LDCU.64 UR4, c[0x0][0x358] ;  /* 0x00006b00ff0477ac */ /* 0x000e220008000a00 */
[----:B------:R-:W-:Y:S01]  /*00e0*/  ISETP.GE.U32.AND P2, PT, R19, 0x1, PT ;  /* 0x000000011300780c */ /* 0x000fe20003f46070 */
[C---:B------:R-:W-:Y:S01]  /*00f0*/  IMAD R4, R21.reuse, 0x7f4a7c14, RZ ;  /* 0x7f4a7c1415047824 */ /* 0x040fe200078e02ff */
[----:B------:R-:W-:Y:S01]  /*0100*/  IADD3.X R15, PT, PT, RZ, R21, RZ, P0, !PT ;  /* 0x00000015ff0f7210 */ /* 0x000fe200007fe4ff */
[----:B------:R-:W-:Y:S01]  /*0110*/  IMAD R2, R21, 0x7f4a7c15, RZ ;  /* 0x7f4a7c1515027824 */ /* 0x000fe200078e02ff */
[----:B------:R-:W-:Y:S01]  /*0120*/  ISETP.GE.U32.AND P1, PT, R6, 0x1, PT ;  /* 0x000000010600780c */ /* 0x000fe20003f26070 */
[----:B------:R-:W-:Y:S01]  /*0130*/  IMAD R11, R19, -0x61c88647, R4 ;  /* 0x9e3779b9130b7824 */ /* 0x000fe200078e0204 */
[----:B------:R-:W-:Y:S01]  /*0140*/  ISETP.GE.U32.AND.EX P2, PT, R21, -0x1, PT, P2 ;  /* 0xffffffff1500780c */ /* 0x000fe20003f46120 */
[----:B------:R-:W-:-:S03]  /*0150*/  IMAD.WIDE.U32 R4, R19, 0x7f4a7c14, R14 ;  /* 0x7f4a7c1413047825 */ /* 0x000fc600078e000e */
[----:B------:R-:W-:Y:S01]  /*0160*/  SEL R15, R21, R15, !P2 ;  /* 0x0000000f150f7207 */ /* 0x000fe20005000000 */
[----:B------:R-:W-:Y:S01]  /*0170*/  IMAD R9, R19, -0x61c88647, R2 ;  /* 0x9e3779b913097824 */ /* 0x000fe200078e0202 */
[----:B------:R-:W-:Y:S01]  /*0180*/  IADD3 R5, PT, PT, R5, R11, RZ ;  /* 0x0000000b05057210 */ /* 0x000fe20007ffe0ff */
[----:B------:R-:W-:Y:S01]  /*0190*/  IMAD R8, R21, 0x15c44e5d, RZ ;  /* 0x15c44e5d15087824 */ /* 0x000fe200078e02ff */
[----:B------:R-:W-:Y:S01]  /*01a0*/  SEL R14, R19, R14, !P2 ;  /* 0x0000000e130e7207 */ /* 0x000fe20005000000 */
[----:B------:R-:W-:Y:S01]  /*01b0*/  IMAD R16, R21, -0x69862db8, RZ ;  /* 0x9679d24815107824 */ /* 0x000fe200078e02ff */
[----:B------:R-:W-:Y:S01]  /*01c0*/  IADD3 R7, PT, PT, R7, R9, RZ ;  /* 0x0000000907077210 */ /* 0x000fe20007ffe0ff */
[----:B------:R-:W-:Y:S02]  /*01d0*/  IMAD R13, R19, -0x7a143595, R8 ;  /* 0x85ebca6b130d7824 */ /* 0x000fe400078e0208 */
[----:B------:R-:W-:Y:S01]  /*01e0*/  IMAD R20, R21, 0x299f31d0, RZ ;  /* 0x299f31d015147824 */ /* 0x000fe200078e02ff */
[----:B------:R-:W-:Y:S01]  /*01f0*/  ISETP.GE.U32.AND.EX P1, PT, R7, -0x1, PT, P1 ;  /* 0xffffffff0700780c */ /* 0x000fe20003f26110 */
[----:B------:R-:W-:-:S03]  /*0200*/  IMAD.WIDE.U32 R8, R19, -0x69862db8, R4 ;  /* 0x9679d24813087825 */ /* 0x000fc600078e0004 */
[----:B------:R-:W-:Y:S01]  /*0210*/  SEL R6, R6, R4, !P1 ;  /* 0x0000000406067207 */ /* 0x000fe20004800000 */
[----:B------:R-:W-:Y:S01]  /*0220*/  IMAD R17, R19, -0x184baf4f, R16 ;  /* 0xe7b450b113117824 */ /* 0x000fe200078e0210 */
[----:B------:R-:W-:Y:S01]  /*0230*/  SEL R7, R7, R5, !P1 ;  /* 0x0000000507077207 */ /* 0x000fe20004800000 */
[----:B------:R-:W-:Y:S01]  /*0240*/  IMAD.WIDE.U32 R2, R19, 0x15c44e5d, RZ ;  /* 0x15c44e5d13027825 */ /* 0x000fe200078e00ff */
[----:B------:R-:W1:Y:S02]  /*0250*/  LDC.64 R4, c[0x0][0x390] ;  /* 0x0000e400ff047b82 */ /* 0x000e640000000a00 */
[----:B------:R-:W-:Y:S01]  /*0260*/  IADD3 R9, PT, PT, R9, R17, RZ ;  /* 0x0000001109097210 */ /* 0x000fe20007ffe0ff */
[----:B------:R-:W-:Y:S01]  /*0270*/  IMAD.WIDE.U32 R10, R19, 0x299f31d0, RZ ;  /* 0x299f31d0130a7825 */ /* 0x000fe200078e00ff */
[----:B------:R-:W-:Y:S02]  /*0280*/  ISETP.GE.U32.AND P0, PT, R2, 0x1, PT ;  /* 0x000000010200780c */ /* 0x000fe40003f06070 */
[----:B------:R-:W-:Y:S01]  /*0290*/  IADD3 R3, PT, PT, R3, R13, RZ ;  /* 0x0000000d03037210 */ /* 0x000fe20007ffe0ff */
[----:B------:R-:W-:Y:S01]  /*02a0*/  IMAD R27, R19, -0x5bf6c7de, R20 ;  /* 0xa4093822131b7824 */ /* 0x000fe200078e0214 */
[----:B------:R-:W-:Y:S01]  /*02b0*/  ISETP.GE.U32.AND P1, PT, R10, 0x1, PT ;  /* 0x000000010a00780c */ /* 0x000fe20003f26070 */
[----:B------:R-:W-:Y:S01]  /*02c0*/  IMAD R16, R21, 0x5dc32e17, RZ ;  /* 0x5dc32e1715107824 */ /* 0x000fe200078e02ff */
[----:B------:R-:W-:Y:S01]  /*02d0*/  ISETP.GE.U32.AND.EX P0, PT, R3, -0x1, PT, P0 ;  /* 0xffffffff0300780c */ /* 0x000fe20003f06100 */
[----:B------:R-:W-:-:S02]  /*02e0*/  IMAD R18, R21, 0x47fedfba, RZ ;  /* 0x47fedfba15127824 */ /* 0x000fc400078e02ff */
[----:B------:R-:W-:Y:S01]  /*02f0*/  IMAD.IADD R11, R11, 0x1, R27 ;  /* 0x000000010b0b7824 */ /* 0x000fe200078e021b */
[----:B------:R-:W-:Y:S01]  /*0300*/  SEL R2, R2, R8, !P0 ;  /* 0x0000000802027207 */ /* 0x000fe20004000000 */
[----:B------:R-:W-:Y:S01]  /*0310*/  IMAD R25, R19, 0x635d2daa, R16 ;  /* 0x635d2daa13197824 */ /* 0x000fe200078e0210 */
[----:B------:R-:W-:Y:S01]  /*0320*/  SEL R3, R3, R9, !P0 ;  /* 0x0000000903037207 */ /* 0x000fe20004000000 */
[----:B------:R-:W-:Y:S01]  /*0330*/  IMAD R23, R19, -0x228e9cc1, R18 ;  /* 0xdd71633f13177824 */ /* 0x000fe200078e0212 */
[----:B------:R-:W-:Y:S01]  /*0340*/  ISETP.GE.U32.AND.EX P1, PT, R11, -0x1, PT, P1 ;  /* 0xffffffff0b00780c */ /* 0x000fe20003f26110 */
[----:B------:R-:W-:-:S04]  /*0350*/  IMAD.WIDE.U32 R16, R19, 0x47fedfba, R8 ;  /* 0x47fedfba13107825 */ /* 0x000fc800078e0008 */
[----:B------:R-:W-:Y:S01]  /*0360*/  IMAD.WIDE.U32 R12, R19, 0x5dc32e17, RZ ;  /* 0x5dc32e17130c7825 */ /* 0x000fe200078e00ff */
[----:B------:R-:W-:-:S03]  /*0370*/  IADD3 R17, PT, PT, R17, R23, RZ ;  /* 0x0000001711117210 */ /* 0x000fc60007ffe0ff */
[----:B------:R-:W-:Y:S01]  /*0380*/  IMAD R8, R21, -0x3423fc47, RZ ;  /* 0xcbdc03b915087824 */ /* 0x000fe200078e02ff */
[----:B------:R-:W-:Y:S01]  /*0390*/  ISETP.GE.U32.AND P3, PT, R12, 0x1, PT ;  /* 0x000000010c00780c */ /* 0x000fe20003f66070 */
[----:B------:R-:W-:Y:S01]  /*03a0*/  IMAD R9, R0, 0x5, RZ ;  /* 0x0000000500097824 */ /* 0x000fe200078e02ff */
[----:B------:R-:W-:Y:S01]  /*03b0*/  IADD3 R13, PT, PT, R13, R25, RZ ;  /* 0x000000190d0d7210 */ /* 0x000fe20007ffe0ff */
[C---:B------:R-:W-:Y:S02]  /*03c0*/  IMAD R21, R19.reuse, 0x40ac0a77, R8 ;  /* 0x40ac0a7713157824 */ /* 0x040fe400078e0208 */
[----:B------:R-:W-:Y:S01]  /*03d0*/  IMAD.WIDE.U32 R18, R19, -0x3423fc47, R16 ;  /* 0xcbdc03b913127825 */ /* 0x000fe200078e0010 */
[----:B------:R-:W-:Y:S02]  /*03e0*/  ISETP.GE.U32.AND.EX P3, PT, R13, -0x1, PT, P3 ;  /* 0xffffffff0d00780c */ /* 0x000fe40003f66130 */
[----:B------:R-:W-:Y:S02]  /*03f0*/  IADD3 R23, PT, PT, R9, 0x4, RZ ;  /* 0x0000000409177810 */ /* 0x000fe40007ffe0ff */
[----:B------:R-:W-:Y:S01]  /*0400*/  SEL R13, R13, R17, !P3 ;  /* 0x000000110d0d7207 */ /* 0x000fe20005800000 */
[----:B------:R-:W-:Y:S01]  /*0410*/  VIADD R17, R9, 0x1 ;  /* 0x0000000109117836 */ /* 0x000fe20000000000 */
[----:B------:R-:W-:-:S02]  /*0420*/  @P1 IADD3 R11, PT, PT, R19, R21, RZ ;  /* 0x00000015130b1210 */ /* 0x000fc40007ffe0ff */
[C---:B------:R-:W-:Y:S02]  /*0430*/  IADD3 R19, PT, PT, R9.reuse, 0x2, RZ ;  /* 0x0000000209137810 */ /* 0x040fe40007ffe0ff */
[C---:B------:R-:W-:Y:S01]  /*0440*/  IADD3 R21, PT, PT, R9.reuse, 0x3, RZ ;  /* 0x0000000309157810 */ /* 0x040fe20007ffe0ff */
[--C-:B-1----:R-:W-:Y:S01]  /*0450*/  IMAD.WIDE.U32 R8, R9, 0x8, R4.reuse ;  /* 0x0000000809087825 */ /* 0x102fe200078e0004 */
[----:B------:R-:W-:Y:S02]  /*0460*/  SEL R12, R12, R16, !P3 ;  /* 0x000000100c0c7207 */ /* 0x000fe40005800000 */
[----:B------:R-:W-:Y:S01]  /*0470*/  SEL R10, R10, R18, !P1 ;  /* 0x000000120a0a7207 */ /* 0x000fe20004800000 */
[--C-:B------:R-:W-:Y:S01]  /*0480*/  IMAD.WIDE.U32 R16, R17, 0x8, R4.reuse ;  /* 0x0000000811107825 */ /* 0x100fe200078e0004 */
[----:B0-----:R-:W-:Y:S03]  /*0490*/  STG.E.64 desc[UR4][R8.64], R14 ;  /* 0x0000000e08007986 */ /* 0x001fe6000c101b04 */
[--C-:B------:R-:W-:Y:S01]  /*04a0*/  IMAD.WIDE.U32 R18, R19, 0x8, R4.reuse ;  /* 0x0000000813127825 */ /* 0x100fe200078e0004 */
[----:B------:R-:W-:Y:S03]  /*04b0*/  STG.E.64 desc[UR4][R16.64], R6 ;  /* 0x0000000610007986 */ /* 0x000fe6000c101b04 */
[--C-:B------:R-:W-:Y:S01]  /*04c0*/  IMAD.WIDE.U32 R20, R21, 0x8, R4.reuse ;  /* 0x0000000815147825 */ /* 0x100fe200078e0004 */
[----:B------:R-:W-:Y:S03]  /*04d0*/  STG.E.64 desc[UR4][R18.64], R2 ;  /* 0x0000000212007986 */ /* 0x000fe6000c101b04 */
[----:B------:R-:W-:Y:S01]  /*04e0*/  IMAD.WIDE.U32 R4, R23, 0x8, R4 ;  /* 0x0000000817047825 */ /* 0x000fe200078e0004 */
[----:B------:R-:W-:Y:S04]  /*04f0*/  STG.E.64 desc[UR4][R20.64], R12 ;  /* 0x0000000c14007986 */ /* 0x000fe8000c101b04 */
[----:B------:R-:W-:Y:S01]  /*0500*/  STG.E.64 desc[UR4][R4.64], R10 ;  /* 0x0000000a04007986 */ /* 0x000fe2000c101b04 */
[----:B------:R-:W-:Y:S05]  /*0510*/  EXIT ;  /* 0x000000000000794d */ /* 0x000fea0003800000 */
.L_x_3:
        /* <DEDUP_REMOVED lines=14> */
.L_x_6:


//--------------------- .text._Z15tip5_mine_batchPKmS0_S0_mmjPmPjS1_ --------------------------
	.section	.text._Z15tip5_mine_batchPKmS0_S0_mmjPmPjS1_,"ax",@progbits
	.align	128
        .global         _Z15tip5_mine_batchPKmS0_S0_mmjPmPjS1_
        .type           _Z15tip5_mine_batchPKmS0_S0_mmjPmPjS1_,@function
        .size           _Z15tip5_mine_batchPKmS0_S0_mmjPmPjS1_,(.L_x_7 - _Z15tip5_mine_batchPKmS0_S0_mmjPmPjS1_)
        .other          _Z15tip5_mine_batchPKmS0_S0_mmjPmPjS1_,@"STO_CUDA_ENTRY STV_DEFAULT"
_Z15tip5_mine_batchPKmS0_S0_mmjPmPjS1_:
.text._Z15tip5_mine_batchPKmS0_S0_mmjPmPjS1_:
        /* <DEDUP_REMOVED lines=8> */
[----:B------:R-:W0:Y:S01]  /*0080*/  LDCU.64 UR4, c[0x0][0x3b8] ;  /* 0x00007700ff0477ac */ /* 0x000e220008000a00 */
[----:B------:R-:W-:Y:S02]  /*0090*/  HFMA2 R7, -RZ, RZ, 0, 5.9604644775390625e-08 ;  /* 0x00000001ff077431 */ /* 0x000fe400000001ff */
[----:B------:R-:W-:Y:S01]  /*00a0*/  IMAD.MOV.U32 R6, RZ, RZ, RZ ;  /* 0x000000ffff067224 */ /* 0x000fe200078e00ff */
[----:B0-----:R-:W-:Y:S01]  /*00b0*/  MOV R2, UR4 ;  /* 0x0000000400027c02 */ /* 0x001fe20008000f00 */
[----:B------:R-:W-:Y:S01]  /*00c0*/  IMAD.U32 R3, RZ, RZ, UR5 ;  /* 0x00000005ff037e24 */ /* 0x000fe2000f8e00ff */
[----:B------:R-:W0:Y:S04]  /*00d0*/  LDCU.64 UR4, c[0x0][0x3a0] ;  /* 0x00007400ff0477ac */ /* 0x000e280008000a00 */
[----:B------:R-:W2:Y:S01]  /*00e0*/  ATOMG.E.CAS.STRONG.GPU PT, R2, [R2], R6, R7 ;  /* 0x00000006020273a9 */ /* 0x000ea200001ee107 */
[----:B0-----:R-:W-:-:S04]  /*00f0*/  IADD3 R21, P1, PT, R21, UR4, RZ ;  /* 0x0000000415157c10 */ /* 0x001fc8000ff3e0ff */
[----:B------:R-:W-:Y:S02]  /*0100*/  IADD3.X R5, PT, PT, RZ, UR5, RZ, P1, !PT ;  /* 0x00000005ff057c10 */ /* 0x000fe40008ffe4ff */
[----:B--2---:R-:W-:-:S13]  /*0110*/  ISETP.NE.AND P0, PT, R2, RZ, PT ;  /* 0x000000ff0200720c */ /* 0x004fda0003f05270 */
[----:B------:R-:W-:Y:S05]  /*0120*/  @P0 EXIT ;  /* 0x000000000000094d */ /* 0x000fea0003800000 */
[----:B------:R-:W-:Y:S01]  /*0130*/  IMAD R0, R5, 0x7f4a7c15, RZ ;  /* 0x7f4a7c1505007824 */ /* 0x000fe200078e02ff */
[C---:B------:R-:W-:Y:S01]  /*0140*/  IADD3 R6, P0, PT, R21.reuse, -0x1, RZ ;  /* 0xffffffff15067810 */ /* 0x040fe20007f1e0ff */
[C---:B------:R-:W-:Y:S01]  /*0150*/  IMAD.WIDE.U32 R10, R21.reuse, 0x7f4a7c15, RZ ;  /* 0x7f4a7c15150a7825 */ /* 0x040fe200078e00ff */
[----:B------:R-:W0:Y:S01]  /*0160*/  LDC.64 R8, c[0x0][0x3c0] ;  /* 0x0000f000ff087b82 */ /* 0x000e220000000a00 */
[----:B------:R-:W0:Y:S02]  /*0170*/  LDCU.64 UR4, c[0x0][0x358] ;  /* 0x00006b00ff0477ac */ /* 0x000e240008000a00 */
[C---:B------:R-:W-:Y:S01]  /*0180*/  IMAD R3, R21.reuse, -0x61c88647, R0 ;  /* 0x9e3779b915037824 */ /* 0x040fe200078e0200 */
[----:B------:R-:W-:Y:S01]  /*0190*/  ISETP.GE.U32.AND P1, PT, R10, 0x1, PT ;  /* 0x000000010a00780c */ /* 0x000fe20003f26070 */
[----:B------:R-:W-:Y:S01]  /*01a0*/  IMAD.X R7, RZ, RZ, R5, P0 ;  /* 0x000000ffff077224 */ /* 0x000fe200000e0605 */
[----:B------:R-:W-:Y:S01]  /*01b0*/  ISETP.GE.U32.AND P0, PT, R21, 0x1, PT ;  /* 0x000000011500780c */ /* 0x000fe20003f06070 */
[----:B------:R-:W-:Y:S01]  /*01c0*/  IMAD R4, R5, 0x7f4a7c14, RZ ;  /* 0x7f4a7c1405047824 */ /* 0x000fe200078e02ff */
[----:B------:R-:W-:Y:S01]  /*01d0*/  IADD3 R0, PT, PT, R11, R3, RZ ;  /* 0x000000030b007210 */ /* 0x000fe20007ffe0ff */
[----:B------:R-:W-:Y:S01]  /*01e0*/  IMAD.WIDE.U32 R12, R21, 0x7f4a7c14, R6 ;  /* 0x7f4a7c14150c7825 */ /* 0x000fe200078e0006 */
[----:B------:R-:W-:-:S02]  /*01f0*/  ISETP.GE.U32.AND.EX P0, PT, R5, -0x1, PT, P0 ;  /* 0xffffffff0500780c */ /* 0x000fc40003f06100 */
[----:B------:R-:W-:Y:S01]  /*0200*/  ISETP.GE.U32.AND.EX P1, PT, R0, -0x1, PT, P1 ;  /* 0xffffffff0000780c */ /* 0x000fe20003f26110 */
[----:B------:R-:W-:Y:S01]  /*0210*/  IMAD R3, R21, -0x61c88647, R4 ;  /* 0x9e3779b915037824 */ /* 0x000fe200078e0204 */
[C---:B------:R-:W-:Y:S01]  /*0220*/  SEL R7, R5.reuse, R7, !P0 ;  /* 0x0000000705077207 */ /* 0x040fe20004000000 */
[----:B------:R-:W-:Y:S01]  /*0230*/  IMAD R18, R5, -0x69862db8, RZ ;  /* 0x9679d24805127824 */ /* 0x000fe200078e02ff */
[----:B------:R-:W-:Y:S01]  /*0240*/  SEL R6, R21, R6, !P0 ;  /* 0x0000000615067207 */ /* 0x000fe20004000000 */
[----:B------:R-:W-:Y:S01]  /*0250*/  IMAD.IADD R13, R13, 0x1, R3 ;  /* 0x000000010d0d7824 */ /* 0x000fe200078e0203 */
[----:B------:R-:W-:Y:S01]  /*0260*/  SEL R10, R10, R12, !P1 ;  /* 0x0000000c0a0a7207 */ /* 0x000fe20004800000 */
[----:B------:R-:W-:Y:S02]  /*0270*/  IMAD R22, R5, 0x299f31d0, RZ ;  /* 0x299f31d005167824 */ /* 0x000fe400078e02ff */
[----:B------:R-:W-:Y:S02]  /*0280*/  IMAD R11, R21, -0x184baf4f, R18 ;  /* 0xe7b450b1150b7824 */ /* 0x000fe400078e0212 */
[----:B------:R-:W-:Y:S01]  /*0290*/  IMAD R4, R5, 0x15c44e5d, RZ ;  /* 0x15c44e5d05047824 */ /* 0x000fe200078e02ff */
[----:B0-----:R-:W-:Y:S01]  /*02a0*/  STG.E.64 desc[UR4][R8.64], R6 ;  /* 0x0000000608007986 */ /* 0x001fe2000c101b04 */
[----:B------:R-:W-:-:S04]  /*02b0*/  IMAD.WIDE.U32 R18, R21, -0x69862db8, R12 ;  /* 0x9679d24815127825 */ /* 0x000fc800078e000c */
[----:B------:R-:W-:Y:S01]  /*02c0*/  IMAD.WIDE.U32 R14, R21, 0x299f31d0, RZ ;  /* 0x299f31d0150e7825 */ /* 0x000fe200078e00ff */
[----:B------:R-:W-:-:S03]  /*02d0*/  IADD3 R19, PT, PT, R19, R11, RZ ;  /* 0x0000000b13137210 */ /* 0x000fc60007ffe0ff */
[----:B------:R-:W-:Y:S01]  /*02e0*/  IMAD R3, R21, -0x5bf6c7de, R22 ;  /* 0xa409382215037824 */ /* 0x000fe200078e0216 */
[----:B------:R-:W-:Y:S01]  /*02f0*/  ISETP.GE.U32.AND P4, PT, R14, 0x1, PT ;  /* 0x000000010e00780c */ /* 0x000fe20003f86070 */
[----:B------:R-:W-:Y:S02]  /*0300*/  IMAD R2, R5, 0x5dc32e17, RZ ;  /* 0x5dc32e1705027824 */ /* 0x000fe400078e02ff */
[----:B------:R-:W-:-:S04]  /*0310*/  IMAD.WIDE.U32 R24, R21, 0x15c44e5d, RZ ;  /* 0x15c44e5d15187825 */ /* 0x000fc800078e00ff */
[----:B------:R-:W-:Y:S01]  /*0320*/  IMAD R23, R21, -0x7a143595, R4 ;  /* 0x85ebca6b15177824 */ /* 0x000fe200078e0204 */
[----:B------:R-:W-:Y:S01]  /*0330*/  ISETP.GE.U32.AND P3, PT, R24, 0x1, PT ;  /* 0x000000011800780c */ /* 0x000fe20003f66070 */
[----:B------:R-:W-:Y:S02]  /*0340*/  IMAD R26, R5, 0x47fedfba, RZ ;  /* 0x47fedfba051a7824 */ /* 0x000fe400078e02ff */
[----:B------:R-:W-:Y:S02]  /*0350*/  IMAD.IADD R3, R15, 0x1, R3 ;  /* 0x000000010f037824 */ /* 0x000fe400078e0203 */
[----:B------:R-:W-:Y:S01]  /*0360*/  IMAD R11, R21, 0x635d2daa, R2 ;  /* 0x635d2daa150b7824 */ /* 0x000fe200078e0202 */
[----:B------:R-:W-:Y:S01]  /*0370*/  IADD3 R2, PT, PT, R25, R23, RZ ;  /* 0x0000001719027210 */ /* 0x000fe20007ffe0ff */
[----:B------:R-:W-:Y:S01]  /*0380*/  IMAD R20, R5, -0x3423fc47, RZ ;  /* 0xcbdc03b905147824 */ /* 0x000fe200078e02ff */
[----:B------:R-:W-:Y:S01]  /*0390*/  ISETP.GE.U32.AND.EX P4, PT, R3, -0x1, PT, P4 ;  /* 0xffffffff0300780c */ /* 0x000fe20003f86140 */
[C---:B------:R-:W-:Y:S01]  /*03a0*/  IMAD R5, R21.reuse, -0x228e9cc1, R26 ;  /* 0xdd71633f15057824 */ /* 0x040fe200078e021a */
[----:B------:R-:W-:Y:S01]  /*03b0*/  ISETP.GE.U32.AND.EX P3, PT, R2, -0x1, PT, P3 ;  /* 0xffffffff0200780c */ /* 0x000fe20003f66130 */
[----:B------:R-:W-:-:S03]  /*03c0*/  IMAD.WIDE.U32 R22, R21, 0x47fedfba, R18 ;  /* 0x47fedfba15167825 */ /* 0x000fc600078e0012 */
[----:B------:R-:W-:Y:S01]  /*03d0*/  SEL R12, R24, R18, !P3 ;  /* 0x00000012180c7207 */ /* 0x000fe20005800000 */
[----:B------:R-:W-:Y:S01]  /*03e0*/  IMAD.WIDE.U32 R16, R21, 0x5dc32e17, RZ ;  /* 0x5dc32e1715107825 */ /* 0x000fe200078e00ff */
[----:B------:R-:W-:-:S03]  /*03f0*/  IADD3 R23, PT, PT, R23, R5, RZ ;  /* 0x0000000517177210 */ /* 0x000fc60007ffe0ff */
[----:B------:R-:W-:Y:S01]  /*0400*/  IMAD.IADD R4, R17, 0x1, R11 ;  /* 0x0000000111047824 */ /* 0x000fe200078e020b */
[----:B------:R-:W-:Y:S01]  /*0410*/  ISETP.GE.U32.AND P2, PT, R16, 0x1, PT ;  /* 0x000000011000780c */ /* 0x000fe20003f46070 */
[C---:B------:R-:W-:Y:S01]  /*0420*/  IMAD R5, R21.reuse, 0x40ac0a77, R20 ;  /* 0x40ac0a7715057824 */ /* 0x040fe200078e0214 */
[----:B------:R-:W-:Y:S01]  /*0430*/  SEL R11, R0, R13, !P1 ;  /* 0x0000000d000b7207 */ /* 0x000fe20004800000 */
[----:B------:R-:W-:Y:S01]  /*0440*/  IMAD.WIDE.U32 R20, R21, -0x3423fc47, R22 ;  /* 0xcbdc03b915147825 */ /* 0x000fe200078e0016 */
[----:B------:R-:W-:Y:S02]  /*0450*/  ISETP.GE.U32.AND.EX P2, PT, R4, -0x1, PT, P2 ;  /* 0xffffffff0400780c */ /* 0x000fe40003f46120 */
[----:B------:R-:W-:Y:S01]  /*0460*/  SEL R13, R2, R19, !P3 ;  /* 0x00000013020d7207 */ /* 0x000fe20005800000 */
[----:B------:R-:W-:Y:S01]  /*0470*/  STG.E.64 desc[UR4][R8.64+0x8], R10 ;  /* 0x0000080a08007986 */ /* 0x000fe2000c101b04 */
[----:B------:R-:W-:Y:S02]  /*0480*/  SEL R16, R16, R22, !P2 ;  /* 0x0000001610107207 */ /* 0x000fe40005000000 */
[----:B------:R-:W-:Y:S01]  /*0490*/  SEL R17, R4, R23, !P2 ;  /* 0x0000001704117207 */ /* 0x000fe20005000000 */
[----:B------:R-:W-:Y:S01]  /*04a0*/  STG.E.64 desc[UR4][R8.64+0x10], R12 ;  /* 0x0000100c08007986 */ /* 0x000fe2000c101b04 */
[----:B------:R-:W-:-:S02]  /*04b0*/  SEL R2, R14, R20, !P4 ;  /* 0x000000140e027207 */ /* 0x000fc40006000000 */
[----:B------:R-:W-:Y:S01]  /*04c0*/  @P4 IADD3 R3, PT, PT, R21, R5, RZ ;  /* 0x0000000515034210 */ /* 0x000fe20007ffe0ff */
[----:B------:R-:W-:Y:S04]  /*04d0*/  STG.E.64 desc[UR4][R8.64+0x18], R16 ;  /* 0x0000181008007986 */ /* 0x000fe8000c101b04 */
[----:B------:R-:W-:Y:S01]  /*04e0*/  STG.E.64 desc[UR4][R8.64+0x20], R2 ;  /* 0x0000200208007986 */ /* 0x000fe2000c101b04 */
[----:B------:R-:W-:Y:S05]  /*04f0*/  EXIT ;  /* 0x000000000000794d */ /* 0x000fea0003800000 */
.L_x_4:
        /* <DEDUP_REMOVED lines=16> */
.L_x_7:


//--------------------- .nv.shared.reserved.0     --------------------------
	.section	.nv.shared.reserved.0,"aw",@nobits
	.weak		__nv_reservedSMEM_offset_0_alias
	.size		__nv_reservedSMEM_offset_0_alias, 0, 64
	.other		__nv_reservedSMEM_offset_0_alias,@"STO_CUDA_RESERVED_SHARED STV_DEFAULT"
__nv_reservedSMEM_offset_0_alias:
	.zero		0
	.zero		64


//--------------------- .nv.constant0._Z16batch_hash_checkPKmS0_jPjS1_ --------------------------
	.section	.nv.constant0._Z16batch_hash_checkPKmS0_jPjS1_,"a",@progbits
	.sectionflags	@""
	.align	4
.nv.constant0._Z16batch_hash_checkPKmS0_jPjS1_:
	.zero		936


//--------------------- .nv.constant0._Z20generate_nonce_batchmjPm --------------------------
	.section	.nv.constant0._Z20generate_nonce_batchmjPm,"a",@progbits
	.sectionflags	@""
	.align	4
.nv.constant0._Z20generate_nonce_batchmjPm:
	.zero		920


//--------------------- .nv.constant0._Z15tip5_mine_batchPKmS0_S0_mmjPmPjS1_ --------------------------
	.section	.nv.constant0._Z15tip5_mine_batchPKmS0_S0_mmjPmPjS1_,"a",@progbits
	.sectionflags	@""
	.align	4
.nv.constant0._Z15tip5_mine_batchPKmS0_S0_mmjPmPjS1_:
	.zero		968


//--------------------- SYMBOLS --------------------------

	.type		.nv.reservedSmem.offset0,@object
	.size		.nv.reservedSmem.offset0,0x4
